//
// Generated by NVIDIA NVVM Compiler
//
// Compiler Build ID: CL-36424714
// Cuda compilation tools, release 13.0, V13.0.88
// Based on NVVM 20.0.0
//

.version 9.0
.target sm_100
.address_size 64

	// .globl	_Z15badMemoryAccessPfS_i

.visible .entry _Z15badMemoryAccessPfS_i(
	.param .u64 .ptr .align 1 _Z15badMemoryAccessPfS_i_param_0,
	.param .u64 .ptr .align 1 _Z15badMemoryAccessPfS_i_param_1,
	.param .u32 _Z15badMemoryAccessPfS_i_param_2
)
{
	.reg .pred 	%p<2>;
	.reg .b32 	%r<7>;
	.reg .b32 	%f<3>;
	.reg .b64 	%rd<9>;

	ld.param.u64 	%rd1, [_Z15badMemoryAccessPfS_i_param_0];
	ld.param.u64 	%rd2, [_Z15badMemoryAccessPfS_i_param_1];
	ld.param.u32 	%r2, [_Z15badMemoryAccessPfS_i_param_2];
	mov.u32 	%r3, %tid.x;
	mov.u32 	%r4, %ctaid.x;
	mov.u32 	%r5, %ntid.x;
	mad.lo.s32 	%r1, %r4, %r5, %r3;
	setp.ge.s32 	%p1, %r1, %r2;
	@%p1 bra 	$L__BB0_2;
	cvta.to.global.u64 	%rd3, %rd1;
	cvta.to.global.u64 	%rd4, %rd2;
	shl.b32 	%r6, %r1, 7;
	mul.wide.s32 	%rd5, %r6, 4;
	add.s64 	%rd6, %rd3, %rd5;
	ld.global.f32 	%f1, [%rd6];
	add.f32 	%f2, %f1, %f1;
	mul.wide.s32 	%rd7, %r1, 4;
	add.s64 	%rd8, %rd4, %rd7;
	st.global.f32 	[%rd8], %f2;
$L__BB0_2:
	ret;

}


// ===== COMPILED SASS (sm_100) =====

	.target	sm_100

	.elftype	@"ET_EXEC"


//--------------------- .note.nv.tkinfo           --------------------------
	.section	.note.nv.tkinfo,"",@"SHT_NOTE"
	.sectionflags	@"SHF_NOTE_NV_TKINFO"
	.tkinfo
        /*0018*/ 	.word	0x00000002
        /*0030*/ 	.string	""
        /*0030*/ 	.string	"ptxas"
        /*0030*/ 	.string	"Cuda compilation tools, release 13.0, V13.0.88"
        /*0030*/ 	.string	"Build cuda_13.0.r13.0/compiler.36424714_0"
        /*0030*/ 	.string	"-arch sm_100 -m 64 "



//--------------------- .note.nv.cuinfo           --------------------------
	.section	.note.nv.cuinfo,"",@"SHT_NOTE"
	.sectionflags	@"SHF_NOTE_NV_CUINFO"
        /*0018*/ 	.short	0x0002
        /*001a*/ 	.short	0x0064
        /*001c*/ 	.short	0x0082
	.zero		2


//--------------------- .nv.info                  --------------------------
	.section	.nv.info,"",@"SHT_CUDA_INFO"
	.align	4


	//----- nvinfo : EIATTR_REGCOUNT
	.align		4
        /*0000*/ 	.byte	0x04, 0x2f
        /*0002*/ 	.short	(.L_1 - .L_0)
	.align		4
.L_0:
        /*0004*/ 	.word	index@(_Z15badMemoryAccessPfS_i)
        /*0008*/ 	.word	0x0000000a


	//----- nvinfo : EIATTR_FRAME_SIZE
	.align		4
.L_1:
        /*000c*/ 	.byte	0x04, 0x11
        /*000e*/ 	.short	(.L_3 - .L_2)
	.align		4
.L_2:
        /*0010*/ 	.word	index@(_Z15badMemoryAccessPfS_i)
        /*0014*/ 	.word	0x00000000


	//----- nvinfo : EIATTR_MIN_STACK_SIZE
	.align		4
.L_3:
        /*0018*/ 	.byte	0x04, 0x12
        /*001a*/ 	.short	(.L_5 - .L_4)
	.align		4
.L_4:
        /*001c*/ 	.word	index@(_Z15badMemoryAccessPfS_i)
        /*0020*/ 	.word	0x00000000
.L_5:


//--------------------- .nv.compat                --------------------------
	.section	.nv.compat,"",@"SHT_CUDA_COMPAT_INFO"
	.align	4
        /*0000*/ 	.byte	0x02, 0x09, 0x00, 0x00, 0x02, 0x02, 0x01, 0x00, 0x02, 0x05, 0x05, 0x00, 0x03, 0x07, 0x01, 0x01
        /*0010*/ 	.byte	0x02, 0x03, 0x00, 0x00, 0x02, 0x06, 0x01, 0x00, 0x04, 0x0b, 0x08, 0x00, 0x09, 0x00, 0x00, 0x00
        /*0020*/ 	.byte	0x00, 0x00, 0x00, 0x00


//--------------------- .nv.info._Z15badMemoryAccessPfS_i --------------------------
	.section	.nv.info._Z15badMemoryAccessPfS_i,"",@"SHT_CUDA_INFO"
	.sectionflags	@""
	.align	4


	//----- nvinfo : EIATTR_CUDA_API_VERSION
	.align		4
        /*0000*/ 	.byte	0x04, 0x37
        /*0002*/ 	.short	(.L_7 - .L_6)
.L_6:
        /*0004*/ 	.word	0x00000082


	//----- nvinfo : EIATTR_KPARAM_INFO
	.align		4
.L_7:
        /*0008*/ 	.byte	0x04, 0x17
        /*000a*/ 	.short	(.L_9 - .L_8)
.L_8:
        /*000c*/ 	.word	0x00000000
        /*0010*/ 	.short	0x0002
        /*0012*/ 	.short	0x0010
        /*0014*/ 	.byte	0x00, 0xf0, 0x11, 0x00


	//----- nvinfo : EIATTR_KPARAM_INFO
	.align		4
.L_9:
        /*0018*/ 	.byte	0x04, 0x17
        /*001a*/ 	.short	(.L_11 - .L_10)
.L_10:
        /*001c*/ 	.word	0x00000000
        /*0020*/ 	.short	0x0001
        /*0022*/ 	.short	0x0008
        /*0024*/ 	.byte	0x00, 0xf5, 0x21, 0x00


	//----- nvinfo : EIATTR_KPARAM_INFO
	.align		4
.L_11:
        /*0028*/ 	.byte	0x04, 0x17
        /*002a*/ 	.short	(.L_13 - .L_12)
.L_12:
        /*002c*/ 	.word	0x00000000
        /*0030*/ 	.short	0x0000
        /*0032*/ 	.short	0x0000
        /*0034*/ 	.byte	0x00, 0xf5, 0x21, 0x00


	//----- nvinfo : EIATTR_SPARSE_MMA_MASK
	.align		4
.L_13:
        /*0038*/ 	.byte	0x03, 0x50
        /*003a*/ 	.short	0x0000


	//----- nvinfo : EIATTR_MAXREG_COUNT
	.align		4
        /*003c*/ 	.byte	0x03, 0x1b
        /*003e*/ 	.short	0x00ff


	//----- nvinfo : EIATTR_MERCURY_ISA_VERSION
	.align		4
        /*0040*/ 	.byte	0x03, 0x5f
        /*0042*/ 	.short	0x0101


	//----- nvinfo : EIATTR_VRC_CTA_INIT_COUNT
	.align		4
        /*0044*/ 	.byte	0x02, 0x4a
	.zero		1
	.zero		1


	//----- nvinfo : EIATTR_EXIT_INSTR_OFFSETS
	.align		4
        /*0048*/ 	.byte	0x04, 0x1c
        /*004a*/ 	.short	(.L_15 - .L_14)


	//   ....[0]....
.L_14:
        /*004c*/ 	.word	0x00000070


	//   ....[1]....
        /*0050*/ 	.word	0x00000110


	//----- nvinfo : EIATTR_CBANK_PARAM_SIZE
	.align		4
.L_15:
        /*0054*/ 	.byte	0x03, 0x19
        /*0056*/ 	.short	0x0014


	//----- nvinfo : EIATTR_PARAM_CBANK
	.align		4
        /*0058*/ 	.byte	0x04, 0x0a
        /*005a*/ 	.short	(.L_17 - .L_16)
	.align		4
.L_16:
        /*005c*/ 	.word	index@(.nv.constant0._Z15badMemoryAccessPfS_i)
        /*0060*/ 	.short	0x0380
        /*0062*/ 	.short	0x0014


	//----- nvinfo : EIATTR_SW_WAR
	.align		4
.L_17:
        /*0064*/ 	.byte	0x04, 0x36
        /*0066*/ 	.short	(.L_19 - .L_18)
.L_18:
        /*0068*/ 	.word	0x00000008
.L_19:


//--------------------- .nv.callgraph             --------------------------
	.section	.nv.callgraph,"",@"SHT_CUDA_CALLGRAPH"
	.align	4
	.sectionentsize	8
	.align		4
        /*0000*/ 	.word	0x00000000
	.align		4
        /*0004*/ 	.word	0xffffffff
	.align		4
        /*0008*/ 	.word	0x00000000
	.align		4
        /*000c*/ 	.word	0xfffffffe
	.align		4
        /*0010*/ 	.word	0x00000000
	.align		4
        /*0014*/ 	.word	0xfffffffd
	.align		4
        /*0018*/ 	.word	0x00000000
	.align		4
        /*001c*/ 	.word	0xfffffffc


//--------------------- .text._Z15badMemoryAccessPfS_i --------------------------
	.section	.text._Z15badMemoryAccessPfS_i,"ax",@progbits
	.align	128
        .global         _Z15badMemoryAccessPfS_i
        .type           _Z15badMemoryAccessPfS_i,@function
        .size           _Z15badMemoryAccessPfS_i,(.L_x_1 - _Z15badMemoryAccessPfS_i)
        .other          _Z15badMemoryAccessPfS_i,@"STO_CUDA_ENTRY STV_DEFAULT"
_Z15badMemoryAccessPfS_i:
.text._Z15badMemoryAccessPfS_i:
[----:B------:R-:W-:Y:S01]  /*0000*/  LDC R1, c[0x0][0x37c] ;  /* 0x0000df00ff017b82 */ /* 0x000fe20000000800 */
[----:B------:R-:W0:Y:S07]  /*0010*/  S2R R7, SR_TID.X ;  /* 0x0000000000077919 */ /* 0x000e2e0000002100 */
[----:B------:R-:W0:Y:S01]  /*0020*/  S2UR UR4, SR_CTAID.X ;  /* 0x00000000000479c3 */ /* 0x000e220000002500 */
[----:B------:R-:W1:Y:S07]  /*0030*/  LDCU UR5, c[0x0][0x390] ;  /* 0x00007200ff0577ac */ /* 0x000e6e0008000800 */
[----:B------:R-:W0:Y:S02]  /*0040*/  LDC R0, c[0x0][0x360] ;  /* 0x0000d800ff007b82 */ /* 0x000e240000000800 */
[----:B0-----:R-:W-:-:S05]  /*0050*/  IMAD R7, R0, UR4, R7 ;  /* 0x0000000400077c24 */ /* 0x001fca000f8e0207 */
[----:B-1----:R-:W-:-:S13]  /*0060*/  ISETP.GE.AND P0, PT, R7, UR5, PT ;  /* 0x0000000507007c0c */ /* 0x002fda000bf06270 */
[----:B------:R-:W-:Y:S05]  /*0070*/  @P0 EXIT ;  /* 0x000000000000094d */ /* 0x000fea0003800000 */
[----:B------:R-:W0:Y:S01]  /*0080*/  LDC.64 R2, c[0x0][0x380] ;  /* 0x0000e000ff027b82 */ /* 0x000e220000000a00 */
[----:B------:R-:W1:Y:S01]  /*0090*/  LDCU.64 UR4, c[0x0][0x358] ;  /* 0x00006b00ff0477ac */ /* 0x000e620008000a00 */
[----:B------:R-:W-:-:S05]  /*00a0*/  SHF.L.U32 R5, R7, 0x7, RZ ;  /* 0x0000000707057819 */ /* 0x000fca00000006ff */
[----:B0-----:R-:W-:Y:S02]  /*00b0*/  IMAD.WIDE R2, R5, 0x4, R2 ;  /* 0x0000000405027825 */ /* 0x001fe400078e0202 */
[----:B------:R-:W0:Y:S04]  /*00c0*/  LDC.64 R4, c[0x0][0x388] ;  /* 0x0000e200ff047b82 */ /* 0x000e280000000a00 */
[----:B-1----:R-:W2:Y:S01]  /*00d0*/  LDG.E R2, desc[UR4][R2.64] ;  /* 0x0000000402027981 */ /* 0x002ea2000c1e1900 */
[----:B0-----:R-:W-:-:S04]  /*00e0*/  IMAD.WIDE R4, R7, 0x4, R4 ;  /* 0x0000000407047825 */ /* 0x001fc800078e0204 */
[----:B--2---:R-:W-:-:S05]  /*00f0*/  FADD R7, R2, R2 ;  /* 0x0000000202077221 */ /* 0x004fca0000000000 */
[----:B------:R-:W-:Y:S01]  /*0100*/  STG.E desc[UR4][R4.64], R7 ;  /* 0x0000000704007986 */ /* 0x000fe2000c101904 */
[----:B------:R-:W-:Y:S05]  /*0110*/  EXIT ;  /* 0x000000000000794d */ /* 0x000fea0003800000 */
.L_x_0:
[----:B------:R-:W-:-:S00]  /*0120*/  BRA `(.L_x_0) ;  /* 0xfffffffc00fc7947 */ /* 0x000fc0000383ffff */
[----:B------:R-:W-:-:S00]  /*0130*/  NOP ;  /* 0x0000000000007918 */ /* 0x000fc00000000000 */
        /* <DEDUP_REMOVED lines=12> */
.L_x_1:


//--------------------- .nv.shared.reserved.0     --------------------------
	.section	.nv.shared.reserved.0,"aw",@nobits
	.weak		__nv_reservedSMEM_offset_0_alias
	.size		__nv_reservedSMEM_offset_0_alias, 0, 64
	.other		__nv_reservedSMEM_offset_0_alias,@"STO_CUDA_RESERVED_SHARED STV_DEFAULT"
__nv_reservedSMEM_offset_0_alias:
	.zero		0
	.zero		64


//--------------------- .nv.constant0._Z15badMemoryAccessPfS_i --------------------------
	.section	.nv.constant0._Z15badMemoryAccessPfS_i,"a",@progbits
	.sectionflags	@""
	.align	4
.nv.constant0._Z15badMemoryAccessPfS_i:
	.zero		916


//--------------------- SYMBOLS --------------------------

	.type		.nv.reservedSmem.offset0,@object
	.size		.nv.reservedSmem.offset0,0x4
